	.headerflags	@"EF_CUDA_TEXMODE_UNIFIED EF_CUDA_64BIT_ADDRESS EF_CUDA_ACCELERATORS EF_CUDA_SM90 EF_CUDA_VIRTUAL_SM(EF_CUDA_SM90)"
	.elftype	@"ET_EXEC"


//--------------------- .nv.info                  --------------------------
	.section	.nv.info,"",@"SHT_CUDA_INFO"
	.align	4


	//----- nvinfo : EIATTR_REGCOUNT
	.align		4
        /*0000*/ 	.byte	0x04, 0x2f
        /*0002*/ 	.short	(.L_1 - .L_0)
	.align		4
.L_0:
        /*0004*/ 	.word	index@(triton_poi_fused_add_convolution_leaky_relu_leaky_relu_backward_4)
        /*0008*/ 	.word	0x00000012


	//----- nvinfo : EIATTR_MIN_STACK_SIZE
	.align		4
.L_1:
        /*000c*/ 	.byte	0x04, 0x12
        /*000e*/ 	.short	(.L_3 - .L_2)
	.align		4
.L_2:
        /*0010*/ 	.word	index@(triton_poi_fused_add_convolution_leaky_relu_leaky_relu_backward_4)
        /*0014*/ 	.word	0x00000000


	//----- nvinfo : EIATTR_FRAME_SIZE
	.align		4
.L_3:
        /*0018*/ 	.byte	0x04, 0x11
        /*001a*/ 	.short	(.L_5 - .L_4)
	.align		4
.L_4:
        /*001c*/ 	.word	index@(triton_poi_fused_add_convolution_leaky_relu_leaky_relu_backward_4)
        /*0020*/ 	.word	0x00000000


	//----- nvinfo : EIATTR_MIN_STACK_SIZE
	.align		4
.L_5:
        /*0024*/ 	.byte	0x04, 0x12
        /*0026*/ 	.short	(.L_7 - .L_6)
	.align		4
.L_6:
        /*0028*/ 	.word	index@(triton_poi_fused_add_convolution_leaky_relu_leaky_relu_backward_4)
        /*002c*/ 	.word	0x00000000
.L_7:


//--------------------- .nv.info.triton_poi_fused_add_convolution_leaky_relu_leaky_relu_backward_4 --------------------------
	.section	.nv.info.triton_poi_fused_add_convolution_leaky_relu_leaky_relu_backward_4,"",@"SHT_CUDA_INFO"
	.sectionflags	@""
	.align	4


	//----- nvinfo : EIATTR_CUDA_API_VERSION
	.align		4
        /*0000*/ 	.byte	0x04, 0x37
        /*0002*/ 	.short	(.L_9 - .L_8)
.L_8:
        /*0004*/ 	.word	0x0000007c


	//----- nvinfo : EIATTR_KPARAM_INFO
	.align		4
.L_9:
        /*0008*/ 	.byte	0x04, 0x17
        /*000a*/ 	.short	(.L_11 - .L_10)
.L_10:
        /*000c*/ 	.word	0x00000000
        /*0010*/ 	.short	0x0004
        /*0012*/ 	.short	0x0020
        /*0014*/ 	.byte	0x00, 0xf0, 0x11, 0x00


	//----- nvinfo : EIATTR_KPARAM_INFO
	.align		4
.L_11:
        /*0018*/ 	.byte	0x04, 0x17
        /*001a*/ 	.short	(.L_13 - .L_12)
.L_12:
        /*001c*/ 	.word	0x00000000
        /*0020*/ 	.short	0x0003
        /*0022*/ 	.short	0x0018
        /*0024*/ 	.byte	0x00, 0xf4, 0x21, 0x00


	//----- nvinfo : EIATTR_KPARAM_INFO
	.align		4
.L_13:
        /*0028*/ 	.byte	0x04, 0x17
        /*002a*/ 	.short	(.L_15 - .L_14)
.L_14:
        /*002c*/ 	.word	0x00000000
        /*0030*/ 	.short	0x0002
        /*0032*/ 	.short	0x0010
        /*0034*/ 	.byte	0x00, 0xf4, 0x21, 0x00


	//----- nvinfo : EIATTR_KPARAM_INFO
	.align		4
.L_15:
        /*0038*/ 	.byte	0x04, 0x17
        /*003a*/ 	.short	(.L_17 - .L_16)
.L_16:
        /*003c*/ 	.word	0x00000000
        /*0040*/ 	.short	0x0001
        /*0042*/ 	.short	0x0008
        /*0044*/ 	.byte	0x00, 0xf4, 0x21, 0x00


	//----- nvinfo : EIATTR_KPARAM_INFO
	.align		4
.L_17:
        /*0048*/ 	.byte	0x04, 0x17
        /*004a*/ 	.short	(.L_19 - .L_18)
.L_18:
        /*004c*/ 	.word	0x00000000
        /*0050*/ 	.short	0x0000
        /*0052*/ 	.short	0x0000
        /*0054*/ 	.byte	0x00, 0xf4, 0x21, 0x00


	//----- nvinfo : EIATTR_SPARSE_MMA_MASK
	.align		4
.L_19:
        /*0058*/ 	.byte	0x03, 0x50
        /*005a*/ 	.short	0x0000


	//----- nvinfo : EIATTR_MAXREG_COUNT
	.align		4
        /*005c*/ 	.byte	0x03, 0x1b
        /*005e*/ 	.short	0x00ff


	//----- nvinfo : EIATTR_EXIT_INSTR_OFFSETS
	.align		4
        /*0060*/ 	.byte	0x04, 0x1c
        /*0062*/ 	.short	(.L_21 - .L_20)


	//   ....[0]....
.L_20:
        /*0064*/ 	.word	0x000002e0


	//   ....[1]....
        /*0068*/ 	.word	0x00000300


	//----- nvinfo : EIATTR_REQNTID
	.align		4
.L_21:
        /*006c*/ 	.byte	0x04, 0x10
        /*006e*/ 	.short	(.L_23 - .L_22)
.L_22:
        /*0070*/ 	.word	0x00000020
        /*0074*/ 	.word	0x00000001
        /*0078*/ 	.word	0x00000001


	//----- nvinfo : EIATTR_CBANK_PARAM_SIZE
	.align		4
.L_23:
        /*007c*/ 	.byte	0x03, 0x19
        /*007e*/ 	.short	0x0024


	//----- nvinfo : EIATTR_PARAM_CBANK
	.align		4
        /*0080*/ 	.byte	0x04, 0x0a
        /*0082*/ 	.short	(.L_25 - .L_24)
	.align		4
.L_24:
        /*0084*/ 	.word	index@(.nv.constant0.triton_poi_fused_add_convolution_leaky_relu_leaky_relu_backward_4)
        /*0088*/ 	.short	0x0210
        /*008a*/ 	.short	0x0024


	//----- nvinfo : EIATTR_SW_WAR
	.align		4
.L_25:
        /*008c*/ 	.byte	0x04, 0x36
        /*008e*/ 	.short	(.L_27 - .L_26)
.L_26:
        /*0090*/ 	.word	0x00000008
.L_27:


//--------------------- .nv.callgraph             --------------------------
	.section	.nv.callgraph,"",@"SHT_CUDA_CALLGRAPH"
	.align	4
	.sectionentsize	8
	.align		4
        /*0000*/ 	.word	0x00000000
	.align		4
        /*0004*/ 	.word	0xffffffff
	.align		4
        /*0008*/ 	.word	0x00000000
	.align		4
        /*000c*/ 	.word	0xfffffffe
	.align		4
        /*0010*/ 	.word	0x00000000
	.align		4
        /*0014*/ 	.word	0xfffffffd
	.align		4
        /*0018*/ 	.word	0x00000000
	.align		4
        /*001c*/ 	.word	0xfffffffc


//--------------------- .text.triton_poi_fused_add_convolution_leaky_relu_leaky_relu_backward_4 --------------------------
	.section	.text.triton_poi_fused_add_convolution_leaky_relu_leaky_relu_backward_4,"ax",@progbits
	.align	128
        .global         triton_poi_fused_add_convolution_leaky_relu_leaky_relu_backward_4
        .type           triton_poi_fused_add_convolution_leaky_relu_leaky_relu_backward_4,@function
        .size           triton_poi_fused_add_convolution_leaky_relu_leaky_relu_backward_4,(.L_x_1 - triton_poi_fused_add_convolution_leaky_relu_leaky_relu_backward_4)
        .other          triton_poi_fused_add_convolution_leaky_relu_leaky_relu_backward_4,@"STO_CUDA_ENTRY STV_DEFAULT"
triton_poi_fused_add_convolution_leaky_relu_leaky_relu_backward_4:
.text.triton_poi_fused_add_convolution_leaky_relu_leaky_relu_backward_4:
[----:B------:R-:W0:Y:S02]  /*0000*/  LDC R1, c[0x0][0x28] ;  /* 0x00000a00ff017b82 */ /* 0x000e240000000800 */
[----:B------:R-:W1:Y:S01]  /*0010*/  S2R R0, SR_TID.X ;  /* 0x0000000000007919 */ /* 0x000e620000002100 */
[----:B------:R-:W2:Y:S01]  /*0020*/  LDC.64 R4, c[0x0][0x220] ;  /* 0x00008800ff047b82 */ /* 0x000ea20000000a00 */
[----:B------:R-:W-:Y:S01]  /*0030*/  IMAD.MOV.U32 R13, RZ, RZ, RZ ;  /* 0x000000ffff0d7224 */ /* 0x000fe200078e00ff */
[----:B------:R-:W-:Y:S01]  /*0040*/  ULDC.64 UR4, c[0x0][0x208] ;  /* 0x0000820000047ab9 */ /* 0x000fe20000000a00 */
[----:B------:R-:W3:Y:S01]  /*0050*/  S2R R9, SR_CTAID.X ;  /* 0x0000000000097919 */ /* 0x000ee20000002500 */
[----:B------:R-:W-:Y:S01]  /*0060*/  CS2R R14, SRZ ;  /* 0x00000000000e7805 */ /* 0x000fe2000001ff00 */
[----:B------:R-:W-:Y:S01]  /*0070*/  ULDC.64 UR6, c[0x0][0x228] ;  /* 0x00008a0000067ab9 */ /* 0x000fe20000000a00 */
[----:B-1----:R-:W-:Y:S01]  /*0080*/  IMAD.SHL.U32 R0, R0, 0x2, RZ ;  /* 0x0000000200007824 */ /* 0x002fe200078e00ff */
[----:B---3--:R-:W-:-:S04]  /*0090*/  SHF.R.S32.HI R2, RZ, 0x19, R9 ;  /* 0x00000019ff027819 */ /* 0x008fc80000011409 */
[----:B------:R-:W-:Y:S02]  /*00a0*/  LOP3.LUT R0, R0, 0x3e, RZ, 0xc0, !PT ;  /* 0x0000003e00007812 */ /* 0x000fe400078ec0ff */
[----:B------:R-:W-:-:S03]  /*00b0*/  SGXT R2, R2, 0x1 ;  /* 0x000000010202781a */ /* 0x000fc60000000200 */
[----:B------:R-:W-:-:S05]  /*00c0*/  IMAD R9, R9, 0x40, R0 ;  /* 0x0000004009097824 */ /* 0x000fca00078e0200 */
[----:B------:R-:W-:Y:S02]  /*00d0*/  LEA.HI R0, R2, R9, RZ, 0x2 ;  /* 0x0000000902007211 */ /* 0x000fe400078f10ff */
[----:B------:R-:W1:Y:S01]  /*00e0*/  LDC.64 R2, c[0x0][0x218] ;  /* 0x00008600ff027b82 */ /* 0x000e620000000a00 */
[----:B------:R-:W-:Y:S02]  /*00f0*/  ISETP.GE.AND P0, PT, R9, 0x40, PT ;  /* 0x000000400900780c */ /* 0x000fe40003f06270 */
[----:B------:R-:W-:-:S04]  /*0100*/  SHF.R.S32.HI R0, RZ, 0x2, R0 ;  /* 0x00000002ff007819 */ /* 0x000fc80000011400 */
[----:B------:R-:W-:-:S04]  /*0110*/  LEA.HI R6, R0, R0, RZ, 0x2 ;  /* 0x0000000000067211 */ /* 0x000fc800078f10ff */
[----:B------:R-:W-:-:S05]  /*0120*/  LOP3.LUT R7, R6, 0xfffffffc, RZ, 0xc0, !PT ;  /* 0xfffffffc06077812 */ /* 0x000fca00078ec0ff */
[----:B------:R-:W-:Y:S02]  /*0130*/  IMAD.IADD R11, R0, 0x1, -R7 ;  /* 0x00000001000b7824 */ /* 0x000fe400078e0a07 */
[----:B------:R-:W3:Y:S01]  /*0140*/  LDC.64 R6, c[0x0][0x210] ;  /* 0x00008400ff067b82 */ /* 0x000ee20000000a00 */
[----:B------:R-:W-:Y:S02]  /*0150*/  IMAD.MOV.U32 R0, RZ, RZ, RZ ;  /* 0x000000ffff007224 */ /* 0x000fe400078e00ff */
[----:B--2---:R-:W-:Y:S01]  /*0160*/  IMAD.WIDE R4, R11, 0x4, R4 ;  /* 0x000000040b047825 */ /* 0x004fe200078e0204 */
[----:B------:R-:W-:-:S03]  /*0170*/  CS2R R10, SRZ ;  /* 0x00000000000a7805 */ /* 0x000fc6000001ff00 */
[C---:B-1----:R-:W-:Y:S01]  /*0180*/  IMAD.WIDE R2, R9.reuse, 0x4, R2 ;  /* 0x0000000409027825 */ /* 0x042fe200078e0202 */
[----:B------:R-:W2:Y:S04]  /*0190*/  @!P0 LDG.E.EL R0, desc[UR4][R4.64] ;  /* 0x0000000404008981 */ /* 0x000ea8000c2e1900 */
[----:B------:R-:W2:Y:S04]  /*01a0*/  @!P0 LDG.E.64 R10, desc[UR4][R2.64] ;  /* 0x00000004020a8981 */ /* 0x000ea8000c1e1b00 */
[----:B------:R-:W4:Y:S01]  /*01b0*/  @!P0 LDG.E.EL R13, desc[UR4][R4.64] ;  /* 0x00000004040d8981 */ /* 0x000f22000c2e1900 */
[----:B---3--:R-:W-:-:S05]  /*01c0*/  IMAD.WIDE R6, R9, 0x4, R6 ;  /* 0x0000000409067825 */ /* 0x008fca00078e0206 */
[----:B------:R-:W3:Y:S01]  /*01d0*/  @!P0 LDG.E.64 R14, desc[UR4][R6.64] ;  /* 0x00000004060e8981 */ /* 0x000ee2000c1e1b00 */
[----:B--2---:R-:W-:Y:S02]  /*01e0*/  FSETP.GT.AND P2, PT, R11, -R0, PT ;  /* 0x800000000b00720b */ /* 0x004fe40003f44000 */
[----:B----4-:R-:W-:Y:S01]  /*01f0*/  FSETP.GT.AND P1, PT, R10, -R13, PT ;  /* 0x8000000d0a00720b */ /* 0x010fe20003f24000 */
[----:B------:R-:W-:Y:S01]  /*0200*/  FADD R0, R0, R11 ;  /* 0x0000000b00007221 */ /* 0x000fe20000000000 */
[----:B------:R-:W-:-:S09]  /*0210*/  FADD R13, R13, R10 ;  /* 0x0000000a0d0d7221 */ /* 0x000fd20000000000 */
[----:B------:R-:W-:Y:S02]  /*0220*/  @!P2 FMUL R0, R0, 0.20000000298023223877 ;  /* 0x3e4ccccd0000a820 */ /* 0x000fe40000400000 */
[----:B------:R-:W-:-:S03]  /*0230*/  @!P1 FMUL R13, R13, 0.20000000298023223877 ;  /* 0x3e4ccccd0d0d9820 */ /* 0x000fc60000400000 */
[C---:B------:R-:W-:Y:S01]  /*0240*/  FSETP.GT.AND P2, PT, R0.reuse, RZ, PT ;  /* 0x000000ff0000720b */ /* 0x040fe20003f44000 */
[----:B---3--:R-:W-:Y:S01]  /*0250*/  FADD R15, R0, R15 ;  /* 0x0000000f000f7221 */ /* 0x008fe20000000000 */
[----:B------:R-:W-:Y:S01]  /*0260*/  IADD3 R2, P1, R9, UR6, RZ ;  /* 0x0000000609027c10 */ /* 0x000fe2000ff3e0ff */
[C---:B------:R-:W-:Y:S01]  /*0270*/  FADD R14, R13.reuse, R14 ;  /* 0x0000000e0d0e7221 */ /* 0x040fe20000000000 */
[----:B------:R-:W-:Y:S02]  /*0280*/  FSETP.GT.AND P3, PT, R13, RZ, PT ;  /* 0x000000ff0d00720b */ /* 0x000fe40003f64000 */
[----:B------:R-:W-:Y:S02]  /*0290*/  SEL R5, RZ, 0x100, !P2 ;  /* 0x00000100ff057807 */ /* 0x000fe40005000000 */
[----:B------:R-:W-:Y:S01]  /*02a0*/  SEL R0, RZ, 0x1, !P3 ;  /* 0x00000001ff007807 */ /* 0x000fe20005800000 */
[----:B------:R1:W-:Y:S01]  /*02b0*/  @!P0 STG.E.64 desc[UR4][R6.64], R14 ;  /* 0x0000000e06008986 */ /* 0x0003e2000c101b04 */
[----:B------:R-:W-:-:S03]  /*02c0*/  LEA.HI.X.SX32 R3, R9, UR7, 0x1, P1 ;  /* 0x0000000709037c11 */ /* 0x000fc600088f0eff */
[----:B------:R-:W-:Y:S01]  /*02d0*/  IMAD.IADD R5, R0, 0x1, R5 ;  /* 0x0000000100057824 */ /* 0x000fe200078e0205 */
[----:B------:R-:W-:Y:S06]  /*02e0*/  @P0 EXIT ;  /* 0x000000000000094d */ /* 0x000fec0003800000 */
[----:B------:R-:W-:Y:S01]  /*02f0*/  STG.E.U16 desc[UR4][R2.64], R5 ;  /* 0x0000000502007986 */ /* 0x000fe2000c101504 */
[----:B------:R-:W-:Y:S05]  /*0300*/  EXIT ;  /* 0x000000000000794d */ /* 0x000fea0003800000 */
.L_x_0:
[----:B------:R-:W-:-:S00]  /*0310*/  BRA `(.L_x_0) ;  /* 0xfffffffc00fc7947 */ /* 0x000fc0000383ffff */
[----:B------:R-:W-:-:S00]  /*0320*/  NOP ;  /* 0x0000000000007918 */ /* 0x000fc00000000000 */
        /* <DEDUP_REMOVED lines=13> */
.L_x_1:


//--------------------- .nv.constant0.triton_poi_fused_add_convolution_leaky_relu_leaky_relu_backward_4 --------------------------
	.section	.nv.constant0.triton_poi_fused_add_convolution_leaky_relu_leaky_relu_backward_4,"a",@progbits
	.sectionflags	@""
	.align	4
.nv.constant0.triton_poi_fused_add_convolution_leaky_relu_leaky_relu_backward_4:
	.zero		564
